//
// Generated by NVIDIA NVVM Compiler
//
// Compiler Build ID: CL-36424714
// Cuda compilation tools, release 13.0, V13.0.88
// Based on NVVM 20.0.0
//

.version 9.0
.target sm_100
.address_size 64

	// .globl	_Z28kernel_YCbCr422_RGB_8u_C2C3RP6uchar1iS0_iiiP14zppi_yuv2rgb_t

.visible .entry _Z28kernel_YCbCr422_RGB_8u_C2C3RP6uchar1iS0_iiiP14zppi_yuv2rgb_t(
	.param .u64 .ptr .align 1 _Z28kernel_YCbCr422_RGB_8u_C2C3RP6uchar1iS0_iiiP14zppi_yuv2rgb_t_param_0,
	.param .u32 _Z28kernel_YCbCr422_RGB_8u_C2C3RP6uchar1iS0_iiiP14zppi_yuv2rgb_t_param_1,
	.param .u64 .ptr .align 1 _Z28kernel_YCbCr422_RGB_8u_C2C3RP6uchar1iS0_iiiP14zppi_yuv2rgb_t_param_2,
	.param .u32 _Z28kernel_YCbCr422_RGB_8u_C2C3RP6uchar1iS0_iiiP14zppi_yuv2rgb_t_param_3,
	.param .u32 _Z28kernel_YCbCr422_RGB_8u_C2C3RP6uchar1iS0_iiiP14zppi_yuv2rgb_t_param_4,
	.param .u32 _Z28kernel_YCbCr422_RGB_8u_C2C3RP6uchar1iS0_iiiP14zppi_yuv2rgb_t_param_5,
	.param .u64 .ptr .align 1 _Z28kernel_YCbCr422_RGB_8u_C2C3RP6uchar1iS0_iiiP14zppi_yuv2rgb_t_param_6
)
{
	.reg .pred 	%p<4>;
	.reg .b16 	%rs<10>;
	.reg .b32 	%r<65>;
	.reg .b64 	%rd<11>;

	ld.param.u64 	%rd1, [_Z28kernel_YCbCr422_RGB_8u_C2C3RP6uchar1iS0_iiiP14zppi_yuv2rgb_t_param_0];
	ld.param.u32 	%r3, [_Z28kernel_YCbCr422_RGB_8u_C2C3RP6uchar1iS0_iiiP14zppi_yuv2rgb_t_param_1];
	ld.param.u64 	%rd2, [_Z28kernel_YCbCr422_RGB_8u_C2C3RP6uchar1iS0_iiiP14zppi_yuv2rgb_t_param_2];
	ld.param.u32 	%r4, [_Z28kernel_YCbCr422_RGB_8u_C2C3RP6uchar1iS0_iiiP14zppi_yuv2rgb_t_param_3];
	ld.param.u32 	%r5, [_Z28kernel_YCbCr422_RGB_8u_C2C3RP6uchar1iS0_iiiP14zppi_yuv2rgb_t_param_4];
	ld.param.u32 	%r6, [_Z28kernel_YCbCr422_RGB_8u_C2C3RP6uchar1iS0_iiiP14zppi_yuv2rgb_t_param_5];
	ld.param.u64 	%rd3, [_Z28kernel_YCbCr422_RGB_8u_C2C3RP6uchar1iS0_iiiP14zppi_yuv2rgb_t_param_6];
	mov.u32 	%r8, %ctaid.x;
	mov.u32 	%r9, %ntid.x;
	mov.u32 	%r10, %tid.x;
	mad.lo.s32 	%r1, %r8, %r9, %r10;
	mov.u32 	%r11, %ctaid.y;
	mov.u32 	%r12, %ntid.y;
	mov.u32 	%r13, %tid.y;
	mad.lo.s32 	%r14, %r11, %r12, %r13;
	setp.ge.s32 	%p1, %r1, %r5;
	setp.ge.s32 	%p2, %r14, %r6;
	or.pred  	%p3, %p1, %p2;
	@%p3 bra 	$L__BB0_2;
	cvta.to.global.u64 	%rd4, %rd1;
	cvta.to.global.u64 	%rd5, %rd3;
	cvta.to.global.u64 	%rd6, %rd2;
	shl.b32 	%r15, %r1, 2;
	mad.lo.s32 	%r16, %r3, %r14, %r15;
	mul.lo.s32 	%r17, %r4, %r14;
	mad.lo.s32 	%r18, %r1, 6, %r17;
	cvt.s64.s32 	%rd7, %r16;
	add.s64 	%rd8, %rd4, %rd7;
	ld.global.u8 	%rs1, [%rd8];
	ld.global.u16 	%rs2, [%rd5];
	sub.s16 	%rs3, %rs1, %rs2;
	ld.global.u8 	%r19, [%rd8+1];
	add.s32 	%r20, %r19, -128;
	ld.global.u8 	%rs4, [%rd8+2];
	sub.s16 	%rs5, %rs4, %rs2;
	ld.global.u8 	%r21, [%rd8+3];
	add.s32 	%r22, %r21, -128;
	cvt.s64.s32 	%rd9, %r18;
	add.s64 	%rd10, %rd6, %rd9;
	ld.global.u16 	%rs6, [%rd5+2];
	mul.lo.s16 	%rs7, %rs6, %rs3;
	cvt.s32.s16 	%r23, %rs7;
	ld.global.s16 	%r24, [%rd5+4];
	mad.lo.s32 	%r25, %r22, %r24, %r23;
	shl.b32 	%r26, %r25, 10;
	shr.s32 	%r27, %r26, 16;
	min.s32 	%r28, %r27, 255;
	max.s32 	%r29, %r28, 0;
	st.global.u8 	[%rd10], %r29;
	ld.global.s16 	%r30, [%rd5+6];
	mad.lo.s32 	%r31, %r20, %r30, %r23;
	ld.global.s16 	%r32, [%rd5+8];
	mad.lo.s32 	%r33, %r22, %r32, %r31;
	shl.b32 	%r34, %r33, 10;
	shr.s32 	%r35, %r34, 16;
	min.s32 	%r36, %r35, 255;
	max.s32 	%r37, %r36, 0;
	st.global.u8 	[%rd10+1], %r37;
	ld.global.s16 	%r38, [%rd5+10];
	mad.lo.s32 	%r39, %r20, %r38, %r23;
	shl.b32 	%r40, %r39, 10;
	shr.s32 	%r41, %r40, 16;
	min.s32 	%r42, %r41, 255;
	max.s32 	%r43, %r42, 0;
	st.global.u8 	[%rd10+2], %r43;
	ld.global.u16 	%rs8, [%rd5+2];
	mul.lo.s16 	%rs9, %rs8, %rs5;
	cvt.s32.s16 	%r44, %rs9;
	ld.global.s16 	%r45, [%rd5+4];
	mad.lo.s32 	%r46, %r22, %r45, %r44;
	shl.b32 	%r47, %r46, 10;
	shr.s32 	%r48, %r47, 16;
	min.s32 	%r49, %r48, 255;
	max.s32 	%r50, %r49, 0;
	st.global.u8 	[%rd10+3], %r50;
	ld.global.s16 	%r51, [%rd5+6];
	mad.lo.s32 	%r52, %r20, %r51, %r44;
	ld.global.s16 	%r53, [%rd5+8];
	mad.lo.s32 	%r54, %r22, %r53, %r52;
	shl.b32 	%r55, %r54, 10;
	shr.s32 	%r56, %r55, 16;
	min.s32 	%r57, %r56, 255;
	max.s32 	%r58, %r57, 0;
	st.global.u8 	[%rd10+4], %r58;
	ld.global.s16 	%r59, [%rd5+10];
	mad.lo.s32 	%r60, %r20, %r59, %r44;
	shl.b32 	%r61, %r60, 10;
	shr.s32 	%r62, %r61, 16;
	min.s32 	%r63, %r62, 255;
	max.s32 	%r64, %r63, 0;
	st.global.u8 	[%rd10+5], %r64;
$L__BB0_2:
	ret;

}


// ===== COMPILED SASS (sm_100) =====

	.target	sm_100

	.elftype	@"ET_EXEC"


//--------------------- .note.nv.tkinfo           --------------------------
	.section	.note.nv.tkinfo,"",@"SHT_NOTE"
	.sectionflags	@"SHF_NOTE_NV_TKINFO"
	.tkinfo
        /*0018*/ 	.word	0x00000002
        /*0030*/ 	.string	""
        /*0030*/ 	.string	"ptxas"
        /*0030*/ 	.string	"Cuda compilation tools, release 13.0, V13.0.88"
        /*0030*/ 	.string	"Build cuda_13.0.r13.0/compiler.36424714_0"
        /*0030*/ 	.string	"-arch sm_100 -m 64 "



//--------------------- .note.nv.cuinfo           --------------------------
	.section	.note.nv.cuinfo,"",@"SHT_NOTE"
	.sectionflags	@"SHF_NOTE_NV_CUINFO"
        /*0018*/ 	.short	0x0002
        /*001a*/ 	.short	0x0064
        /*001c*/ 	.short	0x0082
	.zero		2


//--------------------- .nv.info                  --------------------------
	.section	.nv.info,"",@"SHT_CUDA_INFO"
	.align	4


	//----- nvinfo : EIATTR_REGCOUNT
	.align		4
        /*0000*/ 	.byte	0x04, 0x2f
        /*0002*/ 	.short	(.L_1 - .L_0)
	.align		4
.L_0:
        /*0004*/ 	.word	index@(_Z28kernel_YCbCr422_RGB_8u_C2C3RP6uchar1iS0_iiiP14zppi_yuv2rgb_t)
        /*0008*/ 	.word	0x00000012


	//----- nvinfo : EIATTR_FRAME_SIZE
	.align		4
.L_1:
        /*000c*/ 	.byte	0x04, 0x11
        /*000e*/ 	.short	(.L_3 - .L_2)
	.align		4
.L_2:
        /*0010*/ 	.word	index@(_Z28kernel_YCbCr422_RGB_8u_C2C3RP6uchar1iS0_iiiP14zppi_yuv2rgb_t)
        /*0014*/ 	.word	0x00000000


	//----- nvinfo : EIATTR_MIN_STACK_SIZE
	.align		4
.L_3:
        /*0018*/ 	.byte	0x04, 0x12
        /*001a*/ 	.short	(.L_5 - .L_4)
	.align		4
.L_4:
        /*001c*/ 	.word	index@(_Z28kernel_YCbCr422_RGB_8u_C2C3RP6uchar1iS0_iiiP14zppi_yuv2rgb_t)
        /*0020*/ 	.word	0x00000000
.L_5:


//--------------------- .nv.compat                --------------------------
	.section	.nv.compat,"",@"SHT_CUDA_COMPAT_INFO"
	.align	4
        /*0000*/ 	.byte	0x02, 0x09, 0x00, 0x00, 0x02, 0x02, 0x01, 0x00, 0x02, 0x05, 0x05, 0x00, 0x03, 0x07, 0x01, 0x01
        /*0010*/ 	.byte	0x02, 0x03, 0x00, 0x00, 0x02, 0x06, 0x01, 0x00, 0x04, 0x0b, 0x08, 0x00, 0x09, 0x00, 0x00, 0x00
        /*0020*/ 	.byte	0x00, 0x00, 0x00, 0x00


//--------------------- .nv.info._Z28kernel_YCbCr422_RGB_8u_C2C3RP6uchar1iS0_iiiP14zppi_yuv2rgb_t --------------------------
	.section	.nv.info._Z28kernel_YCbCr422_RGB_8u_C2C3RP6uchar1iS0_iiiP14zppi_yuv2rgb_t,"",@"SHT_CUDA_INFO"
	.sectionflags	@""
	.align	4


	//----- nvinfo : EIATTR_CUDA_API_VERSION
	.align		4
        /*0000*/ 	.byte	0x04, 0x37
        /*0002*/ 	.short	(.L_7 - .L_6)
.L_6:
        /*0004*/ 	.word	0x00000082


	//----- nvinfo : EIATTR_KPARAM_INFO
	.align		4
.L_7:
        /*0008*/ 	.byte	0x04, 0x17
        /*000a*/ 	.short	(.L_9 - .L_8)
.L_8:
        /*000c*/ 	.word	0x00000000
        /*0010*/ 	.short	0x0006
        /*0012*/ 	.short	0x0028
        /*0014*/ 	.byte	0x00, 0xf5, 0x21, 0x00


	//----- nvinfo : EIATTR_KPARAM_INFO
	.align		4
.L_9:
        /*0018*/ 	.byte	0x04, 0x17
        /*001a*/ 	.short	(.L_11 - .L_10)
.L_10:
        /*001c*/ 	.word	0x00000000
        /*0020*/ 	.short	0x0005
        /*0022*/ 	.short	0x0020
        /*0024*/ 	.byte	0x00, 0xf0, 0x11, 0x00


	//----- nvinfo : EIATTR_KPARAM_INFO
	.align		4
.L_11:
        /*0028*/ 	.byte	0x04, 0x17
        /*002a*/ 	.short	(.L_13 - .L_12)
.L_12:
        /*002c*/ 	.word	0x00000000
        /*0030*/ 	.short	0x0004
        /*0032*/ 	.short	0x001c
        /*0034*/ 	.byte	0x00, 0xf0, 0x11, 0x00


	//----- nvinfo : EIATTR_KPARAM_INFO
	.align		4
.L_13:
        /*0038*/ 	.byte	0x04, 0x17
        /*003a*/ 	.short	(.L_15 - .L_14)
.L_14:
        /*003c*/ 	.word	0x00000000
        /*0040*/ 	.short	0x0003
        /*0042*/ 	.short	0x0018
        /*0044*/ 	.byte	0x00, 0xf0, 0x11, 0x00


	//----- nvinfo : EIATTR_KPARAM_INFO
	.align		4
.L_15:
        /*0048*/ 	.byte	0x04, 0x17
        /*004a*/ 	.short	(.L_17 - .L_16)
.L_16:
        /*004c*/ 	.word	0x00000000
        /*0050*/ 	.short	0x0002
        /*0052*/ 	.short	0x0010
        /*0054*/ 	.byte	0x00, 0xf5, 0x21, 0x00


	//----- nvinfo : EIATTR_KPARAM_INFO
	.align		4
.L_17:
        /*0058*/ 	.byte	0x04, 0x17
        /*005a*/ 	.short	(.L_19 - .L_18)
.L_18:
        /*005c*/ 	.word	0x00000000
        /*0060*/ 	.short	0x0001
        /*0062*/ 	.short	0x0008
        /*0064*/ 	.byte	0x00, 0xf0, 0x11, 0x00


	//----- nvinfo : EIATTR_KPARAM_INFO
	.align		4
.L_19:
        /*0068*/ 	.byte	0x04, 0x17
        /*006a*/ 	.short	(.L_21 - .L_20)
.L_20:
        /*006c*/ 	.word	0x00000000
        /*0070*/ 	.short	0x0000
        /*0072*/ 	.short	0x0000
        /*0074*/ 	.byte	0x00, 0xf5, 0x21, 0x00


	//----- nvinfo : EIATTR_SPARSE_MMA_MASK
	.align		4
.L_21:
        /*0078*/ 	.byte	0x03, 0x50
        /*007a*/ 	.short	0x0000


	//----- nvinfo : EIATTR_MAXREG_COUNT
	.align		4
        /*007c*/ 	.byte	0x03, 0x1b
        /*007e*/ 	.short	0x00ff


	//----- nvinfo : EIATTR_MERCURY_ISA_VERSION
	.align		4
        /*0080*/ 	.byte	0x03, 0x5f
        /*0082*/ 	.short	0x0101


	//----- nvinfo : EIATTR_VRC_CTA_INIT_COUNT
	.align		4
        /*0084*/ 	.byte	0x02, 0x4a
	.zero		1
	.zero		1


	//----- nvinfo : EIATTR_EXIT_INSTR_OFFSETS
	.align		4
        /*0088*/ 	.byte	0x04, 0x1c
        /*008a*/ 	.short	(.L_23 - .L_22)


	//   ....[0]....
.L_22:
        /*008c*/ 	.word	0x000000d0


	//   ....[1]....
        /*0090*/ 	.word	0x000005b0


	//----- nvinfo : EIATTR_CBANK_PARAM_SIZE
	.align		4
.L_23:
        /*0094*/ 	.byte	0x03, 0x19
        /*0096*/ 	.short	0x0030


	//----- nvinfo : EIATTR_PARAM_CBANK
	.align		4
        /*0098*/ 	.byte	0x04, 0x0a
        /*009a*/ 	.short	(.L_25 - .L_24)
	.align		4
.L_24:
        /*009c*/ 	.word	index@(.nv.constant0._Z28kernel_YCbCr422_RGB_8u_C2C3RP6uchar1iS0_iiiP14zppi_yuv2rgb_t)
        /*00a0*/ 	.short	0x0380
        /*00a2*/ 	.short	0x0030


	//----- nvinfo : EIATTR_SW_WAR
	.align		4
.L_25:
        /*00a4*/ 	.byte	0x04, 0x36
        /*00a6*/ 	.short	(.L_27 - .L_26)
.L_26:
        /*00a8*/ 	.word	0x00000008
.L_27:


//--------------------- .nv.callgraph             --------------------------
	.section	.nv.callgraph,"",@"SHT_CUDA_CALLGRAPH"
	.align	4
	.sectionentsize	8
	.align		4
        /*0000*/ 	.word	0x00000000
	.align		4
        /*0004*/ 	.word	0xffffffff
	.align		4
        /*0008*/ 	.word	0x00000000
	.align		4
        /*000c*/ 	.word	0xfffffffe
	.align		4
        /*0010*/ 	.word	0x00000000
	.align		4
        /*0014*/ 	.word	0xfffffffd
	.align		4
        /*0018*/ 	.word	0x00000000
	.align		4
        /*001c*/ 	.word	0xfffffffc


//--------------------- .text._Z28kernel_YCbCr422_RGB_8u_C2C3RP6uchar1iS0_iiiP14zppi_yuv2rgb_t --------------------------
	.section	.text._Z28kernel_YCbCr422_RGB_8u_C2C3RP6uchar1iS0_iiiP14zppi_yuv2rgb_t,"ax",@progbits
	.align	128
        .global         _Z28kernel_YCbCr422_RGB_8u_C2C3RP6uchar1iS0_iiiP14zppi_yuv2rgb_t
        .type           _Z28kernel_YCbCr422_RGB_8u_C2C3RP6uchar1iS0_iiiP14zppi_yuv2rgb_t,@function
        .size           _Z28kernel_YCbCr422_RGB_8u_C2C3RP6uchar1iS0_iiiP14zppi_yuv2rgb_t,(.L_x_1 - _Z28kernel_YCbCr422_RGB_8u_C2C3RP6uchar1iS0_iiiP14zppi_yuv2rgb_t)
        .other          _Z28kernel_YCbCr422_RGB_8u_C2C3RP6uchar1iS0_iiiP14zppi_yuv2rgb_t,@"STO_CUDA_ENTRY STV_DEFAULT"
_Z28kernel_YCbCr422_RGB_8u_C2C3RP6uchar1iS0_iiiP14zppi_yuv2rgb_t:
.text._Z28kernel_YCbCr422_RGB_8u_C2C3RP6uchar1iS0_iiiP14zppi_yuv2rgb_t:
[----:B------:R-:W-:Y:S01]  /*0000*/  LDC R1, c[0x0][0x37c] ;  /* 0x0000df00ff017b82 */ /* 0x000fe20000000800 */
[----:B------:R-:W0:Y:S07]  /*0010*/  S2R R0, SR_TID.Y ;  /* 0x0000000000007919 */ /* 0x000e2e0000002200 */
[----:B------:R-:W1:Y:S01]  /*0020*/  LDC R6, c[0x0][0x360] ;  /* 0x0000d800ff067b82 */ /* 0x000e620000000800 */
[----:B------:R-:W2:Y:S01]  /*0030*/  LDCU UR6, c[0x0][0x3a0] ;  /* 0x00007400ff0677ac */ /* 0x000ea20008000800 */
[----:B------:R-:W1:Y:S01]  /*0040*/  S2R R3, SR_TID.X ;  /* 0x0000000000037919 */ /* 0x000e620000002100 */
[----:B------:R-:W3:Y:S05]  /*0050*/  LDCU UR7, c[0x0][0x39c] ;  /* 0x00007380ff0777ac */ /* 0x000eea0008000800 */
[----:B------:R-:W0:Y:S08]  /*0060*/  S2UR UR5, SR_CTAID.Y ;  /* 0x00000000000579c3 */ /* 0x000e300000002600 */
[----:B------:R-:W0:Y:S08]  /*0070*/  LDC R7, c[0x0][0x364] ;  /* 0x0000d900ff077b82 */ /* 0x000e300000000800 */
[----:B------:R-:W1:Y:S01]  /*0080*/  S2UR UR4, SR_CTAID.X ;  /* 0x00000000000479c3 */ /* 0x000e620000002500 */
[----:B0-----:R-:W-:-:S05]  /*0090*/  IMAD R7, R7, UR5, R0 ;  /* 0x0000000507077c24 */ /* 0x001fca000f8e0200 */
[----:B--2---:R-:W-:Y:S01]  /*00a0*/  ISETP.GE.AND P0, PT, R7, UR6, PT ;  /* 0x0000000607007c0c */ /* 0x004fe2000bf06270 */
[----:B-1----:R-:W-:-:S05]  /*00b0*/  IMAD R6, R6, UR4, R3 ;  /* 0x0000000406067c24 */ /* 0x002fca000f8e0203 */
[----:B---3--:R-:W-:-:S13]  /*00c0*/  ISETP.GE.OR P0, PT, R6, UR7, P0 ;  /* 0x0000000706007c0c */ /* 0x008fda0008706670 */
[----:B------:R-:W-:Y:S05]  /*00d0*/  @P0 EXIT ;  /* 0x000000000000094d */ /* 0x000fea0003800000 */
[----:B------:R-:W0:Y:S01]  /*00e0*/  LDC.64 R2, c[0x0][0x3a8] ;  /* 0x0000ea00ff027b82 */ /* 0x000e220000000a00 */
[----:B------:R-:W1:Y:S01]  /*00f0*/  LDCU UR6, c[0x0][0x388] ;  /* 0x00007100ff0677ac */ /* 0x000e620008000800 */
[----:B------:R-:W-:Y:S01]  /*0100*/  IMAD.SHL.U32 R0, R6, 0x4, RZ ;  /* 0x0000000406007824 */ /* 0x000fe200078e00ff */
[----:B------:R-:W0:Y:S01]  /*0110*/  LDCU.64 UR4, c[0x0][0x358] ;  /* 0x00006b00ff0477ac */ /* 0x000e220008000a00 */
[----:B------:R-:W2:Y:S02]  /*0120*/  LDCU.64 UR8, c[0x0][0x380] ;  /* 0x00007000ff0877ac */ /* 0x000ea40008000a00 */
[C---:B-1----:R-:W-:Y:S01]  /*0130*/  IMAD R0, R7.reuse, UR6, R0 ;  /* 0x0000000607007c24 */ /* 0x042fe2000f8e0200 */
[----:B------:R-:W1:Y:S01]  /*0140*/  LDCU UR6, c[0x0][0x398] ;  /* 0x00007300ff0677ac */ /* 0x000e620008000800 */
[----:B0-----:R-:W3:Y:S03]  /*0150*/  LDG.E.U16 R8, desc[UR4][R2.64] ;  /* 0x0000000402087981 */ /* 0x001ee6000c1e1500 */
[C---:B--2---:R-:W-:Y:S01]  /*0160*/  IADD3 R4, P0, PT, R0.reuse, UR8, RZ ;  /* 0x0000000800047c10 */ /* 0x044fe2000ff1e0ff */
[----:B------:R-:W2:Y:S03]  /*0170*/  LDG.E.U16 R11, desc[UR4][R2.64+0x2] ;  /* 0x00000204020b7981 */ /* 0x000ea6000c1e1500 */
[----:B------:R-:W-:Y:S01]  /*0180*/  LEA.HI.X.SX32 R5, R0, UR9, 0x1, P0 ;  /* 0x0000000900057c11 */ /* 0x000fe200080f0eff */
[----:B------:R-:W4:Y:S01]  /*0190*/  LDG.E.S16 R13, desc[UR4][R2.64+0x4] ;  /* 0x00000404020d7981 */ /* 0x000f22000c1e1700 */
[----:B------:R-:W0:Y:S03]  /*01a0*/  LDCU.64 UR8, c[0x0][0x390] ;  /* 0x00007200ff0877ac */ /* 0x000e260008000a00 */
[----:B------:R-:W5:Y:S04]  /*01b0*/  LDG.E.U8 R9, desc[UR4][R4.64] ;  /* 0x0000000404097981 */ /* 0x000f68000c1e1100 */
[----:B------:R-:W4:Y:S01]  /*01c0*/  LDG.E.U8 R10, desc[UR4][R4.64+0x3] ;  /* 0x00000304040a7981 */ /* 0x000f22000c1e1100 */
[----:B-1----:R-:W-:-:S04]  /*01d0*/  IMAD R7, R7, UR6, RZ ;  /* 0x0000000607077c24 */ /* 0x002fc8000f8e02ff */
[----:B------:R-:W-:-:S05]  /*01e0*/  IMAD R7, R6, 0x6, R7 ;  /* 0x0000000606077824 */ /* 0x000fca00078e0207 */
[----:B0-----:R-:W-:-:S04]  /*01f0*/  IADD3 R6, P0, PT, R7, UR8, RZ ;  /* 0x0000000807067c10 */ /* 0x001fc8000ff1e0ff */
[----:B------:R-:W-:Y:S01]  /*0200*/  LEA.HI.X.SX32 R7, R7, UR9, 0x1, P0 ;  /* 0x0000000907077c11 */ /* 0x000fe200080f0eff */
[----:B---3--:R-:W-:-:S05]  /*0210*/  IMAD.MOV R0, RZ, RZ, -R8 ;  /* 0x000000ffff007224 */ /* 0x008fca00078e0a08 */
[----:B------:R-:W-:Y:S02]  /*0220*/  PRMT R0, R0, 0x7710, RZ ;  /* 0x0000771000007816 */ /* 0x000fe400000000ff */
[----:B--2---:R-:W-:-:S03]  /*0230*/  PRMT R11, R11, 0x9910, RZ ;  /* 0x000099100b0b7816 */ /* 0x004fc600000000ff */
[----:B-----5:R-:W-:-:S05]  /*0240*/  IMAD.IADD R9, R9, 0x1, R0 ;  /* 0x0000000109097824 */ /* 0x020fca00078e0200 */
[----:B------:R-:W-:Y:S01]  /*0250*/  PRMT R8, R9, 0x9910, RZ ;  /* 0x0000991009087816 */ /* 0x000fe200000000ff */
[----:B------:R-:W-:Y:S02]  /*0260*/  IMAD.MOV.U32 R9, RZ, RZ, R11 ;  /* 0x000000ffff097224 */ /* 0x000fe400078e000b */
[----:B------:R0:W2:Y:S02]  /*0270*/  LDG.E.U8 R11, desc[UR4][R4.64+0x2] ;  /* 0x00000204040b7981 */ /* 0x0000a4000c1e1100 */
[----:B------:R-:W-:-:S05]  /*0280*/  IMAD R8, R8, R9, RZ ;  /* 0x0000000908087224 */ /* 0x000fca00078e02ff */
[----:B------:R-:W-:Y:S02]  /*0290*/  PRMT R9, R8, 0x9910, RZ ;  /* 0x0000991008097816 */ /* 0x000fe400000000ff */
[----:B----4-:R-:W-:-:S03]  /*02a0*/  IADD3 R8, PT, PT, R10, -0x80, RZ ;  /* 0xffffff800a087810 */ /* 0x010fc60007ffe0ff */
[----:B------:R-:W-:Y:S02]  /*02b0*/  IMAD.MOV.U32 R10, RZ, RZ, R9 ;  /* 0x000000ffff0a7224 */ /* 0x000fe400078e0009 */
[----:B------:R-:W3:Y:S02]  /*02c0*/  LDG.E.U8 R9, desc[UR4][R4.64+0x1] ;  /* 0x0000010404097981 */ /* 0x000ee4000c1e1100 */
[----:B------:R-:W-:-:S04]  /*02d0*/  IMAD R13, R8, R13, R10 ;  /* 0x0000000d080d7224 */ /* 0x000fc800078e020a */
[----:B------:R-:W-:-:S05]  /*02e0*/  IMAD.SHL.U32 R13, R13, 0x400, RZ ;  /* 0x000004000d0d7824 */ /* 0x000fca00078e00ff */
[----:B------:R-:W-:-:S04]  /*02f0*/  SHF.R.S32.HI R13, RZ, 0x10, R13 ;  /* 0x00000010ff0d7819 */ /* 0x000fc8000001140d */
[----:B------:R-:W-:-:S05]  /*0300*/  VIMNMX.RELU R13, PT, PT, R13, 0xff, PT ;  /* 0x000000ff0d0d7848 */ /* 0x000fca0003fe1100 */
[----:B------:R1:W-:Y:S04]  /*0310*/  STG.E.U8 desc[UR4][R6.64], R13 ;  /* 0x0000000d06007986 */ /* 0x0003e8000c101104 */
[----:B------:R-:W4:Y:S04]  /*0320*/  LDG.E.S16 R12, desc[UR4][R2.64+0x6] ;  /* 0x00000604020c7981 */ /* 0x000f28000c1e1700 */
[----:B------:R-:W5:Y:S01]  /*0330*/  LDG.E.S16 R14, desc[UR4][R2.64+0x8] ;  /* 0x00000804020e7981 */ /* 0x000f62000c1e1700 */
[----:B---3--:R-:W-:-:S04]  /*0340*/  VIADD R9, R9, 0xffffff80 ;  /* 0xffffff8009097836 */ /* 0x008fc80000000000 */
[----:B----4-:R-:W-:-:S04]  /*0350*/  IMAD R15, R9, R12, R10 ;  /* 0x0000000c090f7224 */ /* 0x010fc800078e020a */
[----:B-----5:R-:W-:-:S05]  /*0360*/  IMAD R14, R8, R14, R15 ;  /* 0x0000000e080e7224 */ /* 0x020fca00078e020f */
[----:B------:R-:W-:-:S04]  /*0370*/  SHF.L.U32 R14, R14, 0xa, RZ ;  /* 0x0000000a0e0e7819 */ /* 0x000fc800000006ff */
[----:B------:R-:W-:-:S04]  /*0380*/  SHF.R.S32.HI R14, RZ, 0x10, R14 ;  /* 0x00000010ff0e7819 */ /* 0x000fc8000001140e */
[----:B------:R-:W-:-:S05]  /*0390*/  VIMNMX.RELU R15, PT, PT, R14, 0xff, PT ;  /* 0x000000ff0e0f7848 */ /* 0x000fca0003fe1100 */
[----:B------:R-:W-:Y:S04]  /*03a0*/  STG.E.U8 desc[UR4][R6.64+0x1], R15 ;  /* 0x0000010f06007986 */ /* 0x000fe8000c101104 */
[----:B------:R-:W0:Y:S02]  /*03b0*/  LDG.E.S16 R4, desc[UR4][R2.64+0xa] ;  /* 0x00000a0402047981 */ /* 0x000e24000c1e1700 */
[----:B0-----:R-:W-:-:S04]  /*03c0*/  IMAD R4, R9, R4, R10 ;  /* 0x0000000409047224 */ /* 0x001fc800078e020a */
[----:B------:R-:W-:-:S05]  /*03d0*/  IMAD.SHL.U32 R4, R4, 0x400, RZ ;  /* 0x0000040004047824 */ /* 0x000fca00078e00ff */
[----:B------:R-:W-:-:S04]  /*03e0*/  SHF.R.S32.HI R4, RZ, 0x10, R4 ;  /* 0x00000010ff047819 */ /* 0x000fc80000011404 */
[----:B------:R-:W-:-:S05]  /*03f0*/  VIMNMX.RELU R5, PT, PT, R4, 0xff, PT ;  /* 0x000000ff04057848 */ /* 0x000fca0003fe1100 */
[----:B------:R0:W-:Y:S04]  /*0400*/  STG.E.U8 desc[UR4][R6.64+0x2], R5 ;  /* 0x0000020506007986 */ /* 0x0001e8000c101104 */
[----:B------:R-:W3:Y:S04]  /*0410*/  LDG.E.U16 R4, desc[UR4][R2.64+0x2] ;  /* 0x0000020402047981 */ /* 0x000ee8000c1e1500 */
[----:B-1----:R-:W4:Y:S01]  /*0420*/  LDG.E.S16 R13, desc[UR4][R2.64+0x4] ;  /* 0x00000404020d7981 */ /* 0x002f22000c1e1700 */
[----:B--2---:R-:W-:-:S05]  /*0430*/  IMAD.IADD R11, R11, 0x1, R0 ;  /* 0x000000010b0b7824 */ /* 0x004fca00078e0200 */
[----:B------:R-:W-:Y:S02]  /*0440*/  PRMT R0, R11, 0x9910, RZ ;  /* 0x000099100b007816 */ /* 0x000fe400000000ff */
[----:B---3--:R-:W-:-:S05]  /*0450*/  PRMT R11, R4, 0x9910, RZ ;  /* 0x00009910040b7816 */ /* 0x008fca00000000ff */
[----:B------:R-:W-:-:S05]  /*0460*/  IMAD R0, R0, R11, RZ ;  /* 0x0000000b00007224 */ /* 0x000fca00078e02ff */
[----:B------:R-:W-:-:S05]  /*0470*/  PRMT R0, R0, 0x9910, RZ ;  /* 0x0000991000007816 */ /* 0x000fca00000000ff */
[----:B----4-:R-:W-:-:S04]  /*0480*/  IMAD R13, R8, R13, R0 ;  /* 0x0000000d080d7224 */ /* 0x010fc800078e0200 */
[----:B------:R-:W-:-:S05]  /*0490*/  IMAD.SHL.U32 R13, R13, 0x400, RZ ;  /* 0x000004000d0d7824 */ /* 0x000fca00078e00ff */
[----:B------:R-:W-:-:S04]  /*04a0*/  SHF.R.S32.HI R13, RZ, 0x10, R13 ;  /* 0x00000010ff0d7819 */ /* 0x000fc8000001140d */
[----:B------:R-:W-:-:S05]  /*04b0*/  VIMNMX.RELU R13, PT, PT, R13, 0xff, PT ;  /* 0x000000ff0d0d7848 */ /* 0x000fca0003fe1100 */
[----:B------:R-:W-:Y:S04]  /*04c0*/  STG.E.U8 desc[UR4][R6.64+0x3], R13 ;  /* 0x0000030d06007986 */ /* 0x000fe8000c101104 */
[----:B------:R-:W0:Y:S04]  /*04d0*/  LDG.E.S16 R4, desc[UR4][R2.64+0x6] ;  /* 0x0000060402047981 */ /* 0x000e28000c1e1700 */
[----:B------:R-:W2:Y:S01]  /*04e0*/  LDG.E.S16 R10, desc[UR4][R2.64+0x8] ;  /* 0x00000804020a7981 */ /* 0x000ea2000c1e1700 */
[----:B0-----:R-:W-:-:S04]  /*04f0*/  IMAD R5, R9, R4, R0 ;  /* 0x0000000409057224 */ /* 0x001fc800078e0200 */
[----:B--2---:R-:W-:-:S05]  /*0500*/  IMAD R5, R8, R10, R5 ;  /* 0x0000000a08057224 */ /* 0x004fca00078e0205 */
[----:B------:R-:W-:-:S04]  /*0510*/  SHF.L.U32 R5, R5, 0xa, RZ ;  /* 0x0000000a05057819 */ /* 0x000fc800000006ff */
[----:B------:R-:W-:-:S04]  /*0520*/  SHF.R.S32.HI R5, RZ, 0x10, R5 ;  /* 0x00000010ff057819 */ /* 0x000fc80000011405 */
[----:B------:R-:W-:-:S05]  /*0530*/  VIMNMX.RELU R5, PT, PT, R5, 0xff, PT ;  /* 0x000000ff05057848 */ /* 0x000fca0003fe1100 */
[----:B------:R-:W-:Y:S04]  /*0540*/  STG.E.U8 desc[UR4][R6.64+0x4], R5 ;  /* 0x0000040506007986 */ /* 0x000fe8000c101104 */
[----:B------:R-:W2:Y:S02]  /*0550*/  LDG.E.S16 R4, desc[UR4][R2.64+0xa] ;  /* 0x00000a0402047981 */ /* 0x000ea4000c1e1700 */
[----:B--2---:R-:W-:-:S04]  /*0560*/  IMAD R4, R9, R4, R0 ;  /* 0x0000000409047224 */ /* 0x004fc800078e0200 */
[----:B------:R-:W-:-:S05]  /*0570*/  IMAD.SHL.U32 R4, R4, 0x400, RZ ;  /* 0x0000040004047824 */ /* 0x000fca00078e00ff */
[----:B------:R-:W-:-:S04]  /*0580*/  SHF.R.S32.HI R4, RZ, 0x10, R4 ;  /* 0x00000010ff047819 */ /* 0x000fc80000011404 */
[----:B------:R-:W-:-:S05]  /*0590*/  VIMNMX.RELU R9, PT, PT, R4, 0xff, PT ;  /* 0x000000ff04097848 */ /* 0x000fca0003fe1100 */
[----:B------:R-:W-:Y:S01]  /*05a0*/  STG.E.U8 desc[UR4][R6.64+0x5], R9 ;  /* 0x0000050906007986 */ /* 0x000fe2000c101104 */
[----:B------:R-:W-:Y:S05]  /*05b0*/  EXIT ;  /* 0x000000000000794d */ /* 0x000fea0003800000 */
.L_x_0:
[----:B------:R-:W-:-:S00]  /*05c0*/  BRA `(.L_x_0) ;  /* 0xfffffffc00fc7947 */ /* 0x000fc0000383ffff */
[----:B------:R-:W-:-:S00]  /*05d0*/  NOP ;  /* 0x0000000000007918 */ /* 0x000fc00000000000 */
        /* <DEDUP_REMOVED lines=10> */
.L_x_1:


//--------------------- .nv.shared.reserved.0     --------------------------
	.section	.nv.shared.reserved.0,"aw",@nobits
	.weak		__nv_reservedSMEM_offset_0_alias
	.size		__nv_reservedSMEM_offset_0_alias, 0, 64
	.other		__nv_reservedSMEM_offset_0_alias,@"STO_CUDA_RESERVED_SHARED STV_DEFAULT"
__nv_reservedSMEM_offset_0_alias:
	.zero		0
	.zero		64


//--------------------- .nv.constant0._Z28kernel_YCbCr422_RGB_8u_C2C3RP6uchar1iS0_iiiP14zppi_yuv2rgb_t --------------------------
	.section	.nv.constant0._Z28kernel_YCbCr422_RGB_8u_C2C3RP6uchar1iS0_iiiP14zppi_yuv2rgb_t,"a",@progbits
	.sectionflags	@""
	.align	4
.nv.constant0._Z28kernel_YCbCr422_RGB_8u_C2C3RP6uchar1iS0_iiiP14zppi_yuv2rgb_t:
	.zero		944


//--------------------- SYMBOLS --------------------------

	.type		.nv.reservedSmem.offset0,@object
	.size		.nv.reservedSmem.offset0,0x4
